//
// Generated by NVIDIA NVVM Compiler
//
// Compiler Build ID: CL-36424714
// Cuda compilation tools, release 13.0, V13.0.88
// Based on NVVM 20.0.0
//

.version 9.0
.target sm_100
.address_size 64

	// .globl	_Z19matrixMultiplyTiledPfS_S_i
// _ZZ19matrixMultiplyTiledPfS_S_iE2sA has been demoted
// _ZZ19matrixMultiplyTiledPfS_S_iE2sB has been demoted

.visible .entry _Z19matrixMultiplyTiledPfS_S_i(
	.param .u64 .ptr .align 1 _Z19matrixMultiplyTiledPfS_S_i_param_0,
	.param .u64 .ptr .align 1 _Z19matrixMultiplyTiledPfS_S_i_param_1,
	.param .u64 .ptr .align 1 _Z19matrixMultiplyTiledPfS_S_i_param_2,
	.param .u32 _Z19matrixMultiplyTiledPfS_S_i_param_3
)
{
	.reg .pred 	%p<8>;
	.reg .b32 	%r<100>;
	.reg .b32 	%f<368>;
	.reg .b64 	%rd<40>;
	// demoted variable
	.shared .align 4 .b8 _ZZ19matrixMultiplyTiledPfS_S_iE2sA[1024];
	// demoted variable
	.shared .align 4 .b8 _ZZ19matrixMultiplyTiledPfS_S_iE2sB[1024];
	ld.param.u32 	%r30, [_Z19matrixMultiplyTiledPfS_S_i_param_3];
	mov.u32 	%r31, %ctaid.x;
	mov.u32 	%r32, %ctaid.y;
	mov.u32 	%r1, %tid.x;
	mov.u32 	%r2, %tid.y;
	mov.u32 	%r33, %ntid.y;
	mad.lo.s32 	%r3, %r32, %r33, %r2;
	mov.u32 	%r34, %ntid.x;
	mad.lo.s32 	%r4, %r31, %r34, %r1;
	shr.s32 	%r35, %r30, 31;
	shr.u32 	%r36, %r35, 28;
	add.s32 	%r37, %r30, %r36;
	shr.s32 	%r5, %r37, 4;
	setp.lt.s32 	%p1, %r30, 16;
	mov.f32 	%f367, 0f00000000;
	@%p1 bra 	$L__BB0_9;
	mad.lo.s32 	%r96, %r30, %r3, %r1;
	shl.b32 	%r39, %r2, 6;
	mov.u32 	%r40, _ZZ19matrixMultiplyTiledPfS_S_iE2sA;
	add.s32 	%r7, %r40, %r39;
	add.s32 	%r41, %r5, -1;
	setp.lt.u32 	%p2, %r41, 3;
	mov.f32 	%f367, 0f00000000;
	mov.b32 	%r99, 0;
	@%p2 bra 	$L__BB0_4;
	and.b32  	%r99, %r5, 134217724;
	neg.s32 	%r97, %r99;
	add.s32 	%r43, %r2, 48;
	mad.lo.s32 	%r95, %r30, %r43, %r4;
	add.s32 	%r44, %r2, 32;
	mad.lo.s32 	%r94, %r30, %r44, %r4;
	add.s32 	%r45, %r2, 16;
	mad.lo.s32 	%r93, %r30, %r45, %r4;
	mad.lo.s32 	%r92, %r2, %r30, %r4;
	mov.f32 	%f367, 0f00000000;
$L__BB0_3:
	.pragma "nounroll";
	ld.param.u64 	%rd36, [_Z19matrixMultiplyTiledPfS_S_i_param_1];
	ld.param.u64 	%rd33, [_Z19matrixMultiplyTiledPfS_S_i_param_0];
	cvta.to.global.u64 	%rd4, %rd33;
	mul.wide.s32 	%rd5, %r96, 4;
	add.s64 	%rd6, %rd4, %rd5;
	ld.global.f32 	%f14, [%rd6];
	shl.b32 	%r47, %r1, 2;
	add.s32 	%r48, %r7, %r47;
	st.shared.f32 	[%r48], %f14;
	cvta.to.global.u64 	%rd7, %rd36;
	mul.wide.s32 	%rd8, %r92, 4;
	add.s64 	%rd9, %rd7, %rd8;
	ld.global.f32 	%f15, [%rd9];
	mov.u32 	%r50, _ZZ19matrixMultiplyTiledPfS_S_iE2sB;
	add.s32 	%r51, %r50, %r47;
	add.s32 	%r52, %r51, %r39;
	st.shared.f32 	[%r52], %f15;
	bar.sync 	0;
	ld.shared.f32 	%f16, [%r7];
	ld.shared.f32 	%f17, [%r51];
	fma.rn.f32 	%f18, %f16, %f17, %f367;
	ld.shared.f32 	%f19, [%r7+4];
	ld.shared.f32 	%f20, [%r51+64];
	fma.rn.f32 	%f21, %f19, %f20, %f18;
	ld.shared.f32 	%f22, [%r7+8];
	ld.shared.f32 	%f23, [%r51+128];
	fma.rn.f32 	%f24, %f22, %f23, %f21;
	ld.shared.f32 	%f25, [%r7+12];
	ld.shared.f32 	%f26, [%r51+192];
	fma.rn.f32 	%f27, %f25, %f26, %f24;
	ld.shared.f32 	%f28, [%r7+16];
	ld.shared.f32 	%f29, [%r51+256];
	fma.rn.f32 	%f30, %f28, %f29, %f27;
	ld.shared.f32 	%f31, [%r7+20];
	ld.shared.f32 	%f32, [%r51+320];
	fma.rn.f32 	%f33, %f31, %f32, %f30;
	ld.shared.f32 	%f34, [%r7+24];
	ld.shared.f32 	%f35, [%r51+384];
	fma.rn.f32 	%f36, %f34, %f35, %f33;
	ld.shared.f32 	%f37, [%r7+28];
	ld.shared.f32 	%f38, [%r51+448];
	fma.rn.f32 	%f39, %f37, %f38, %f36;
	ld.shared.f32 	%f40, [%r7+32];
	ld.shared.f32 	%f41, [%r51+512];
	fma.rn.f32 	%f42, %f40, %f41, %f39;
	ld.shared.f32 	%f43, [%r7+36];
	ld.shared.f32 	%f44, [%r51+576];
	fma.rn.f32 	%f45, %f43, %f44, %f42;
	ld.shared.f32 	%f46, [%r7+40];
	ld.shared.f32 	%f47, [%r51+640];
	fma.rn.f32 	%f48, %f46, %f47, %f45;
	ld.shared.f32 	%f49, [%r7+44];
	ld.shared.f32 	%f50, [%r51+704];
	fma.rn.f32 	%f51, %f49, %f50, %f48;
	ld.shared.f32 	%f52, [%r7+48];
	ld.shared.f32 	%f53, [%r51+768];
	fma.rn.f32 	%f54, %f52, %f53, %f51;
	ld.shared.f32 	%f55, [%r7+52];
	ld.shared.f32 	%f56, [%r51+832];
	fma.rn.f32 	%f57, %f55, %f56, %f54;
	ld.shared.f32 	%f58, [%r7+56];
	ld.shared.f32 	%f59, [%r51+896];
	fma.rn.f32 	%f60, %f58, %f59, %f57;
	ld.shared.f32 	%f61, [%r7+60];
	ld.shared.f32 	%f62, [%r51+960];
	fma.rn.f32 	%f63, %f61, %f62, %f60;
	bar.sync 	0;
	ld.global.f32 	%f64, [%rd6+64];
	st.shared.f32 	[%r48], %f64;
	mul.wide.s32 	%rd10, %r93, 4;
	add.s64 	%rd11, %rd7, %rd10;
	ld.global.f32 	%f65, [%rd11];
	st.shared.f32 	[%r52], %f65;
	bar.sync 	0;
	ld.shared.f32 	%f66, [%r7];
	ld.shared.f32 	%f67, [%r51];
	fma.rn.f32 	%f68, %f66, %f67, %f63;
	ld.shared.f32 	%f69, [%r7+4];
	ld.shared.f32 	%f70, [%r51+64];
	fma.rn.f32 	%f71, %f69, %f70, %f68;
	ld.shared.f32 	%f72, [%r7+8];
	ld.shared.f32 	%f73, [%r51+128];
	fma.rn.f32 	%f74, %f72, %f73, %f71;
	ld.shared.f32 	%f75, [%r7+12];
	ld.shared.f32 	%f76, [%r51+192];
	fma.rn.f32 	%f77, %f75, %f76, %f74;
	ld.shared.f32 	%f78, [%r7+16];
	ld.shared.f32 	%f79, [%r51+256];
	fma.rn.f32 	%f80, %f78, %f79, %f77;
	ld.shared.f32 	%f81, [%r7+20];
	ld.shared.f32 	%f82, [%r51+320];
	fma.rn.f32 	%f83, %f81, %f82, %f80;
	ld.shared.f32 	%f84, [%r7+24];
	ld.shared.f32 	%f85, [%r51+384];
	fma.rn.f32 	%f86, %f84, %f85, %f83;
	ld.shared.f32 	%f87, [%r7+28];
	ld.shared.f32 	%f88, [%r51+448];
	fma.rn.f32 	%f89, %f87, %f88, %f86;
	ld.shared.f32 	%f90, [%r7+32];
	ld.shared.f32 	%f91, [%r51+512];
	fma.rn.f32 	%f92, %f90, %f91, %f89;
	ld.shared.f32 	%f93, [%r7+36];
	ld.shared.f32 	%f94, [%r51+576];
	fma.rn.f32 	%f95, %f93, %f94, %f92;
	ld.shared.f32 	%f96, [%r7+40];
	ld.shared.f32 	%f97, [%r51+640];
	fma.rn.f32 	%f98, %f96, %f97, %f95;
	ld.shared.f32 	%f99, [%r7+44];
	ld.shared.f32 	%f100, [%r51+704];
	fma.rn.f32 	%f101, %f99, %f100, %f98;
	ld.shared.f32 	%f102, [%r7+48];
	ld.shared.f32 	%f103, [%r51+768];
	fma.rn.f32 	%f104, %f102, %f103, %f101;
	ld.shared.f32 	%f105, [%r7+52];
	ld.shared.f32 	%f106, [%r51+832];
	fma.rn.f32 	%f107, %f105, %f106, %f104;
	ld.shared.f32 	%f108, [%r7+56];
	ld.shared.f32 	%f109, [%r51+896];
	fma.rn.f32 	%f110, %f108, %f109, %f107;
	ld.shared.f32 	%f111, [%r7+60];
	ld.shared.f32 	%f112, [%r51+960];
	fma.rn.f32 	%f113, %f111, %f112, %f110;
	bar.sync 	0;
	ld.global.f32 	%f114, [%rd6+128];
	st.shared.f32 	[%r48], %f114;
	mul.wide.s32 	%rd12, %r94, 4;
	add.s64 	%rd13, %rd7, %rd12;
	ld.global.f32 	%f115, [%rd13];
	st.shared.f32 	[%r52], %f115;
	bar.sync 	0;
	ld.shared.f32 	%f116, [%r7];
	ld.shared.f32 	%f117, [%r51];
	fma.rn.f32 	%f118, %f116, %f117, %f113;
	ld.shared.f32 	%f119, [%r7+4];
	ld.shared.f32 	%f120, [%r51+64];
	fma.rn.f32 	%f121, %f119, %f120, %f118;
	ld.shared.f32 	%f122, [%r7+8];
	ld.shared.f32 	%f123, [%r51+128];
	fma.rn.f32 	%f124, %f122, %f123, %f121;
	ld.shared.f32 	%f125, [%r7+12];
	ld.shared.f32 	%f126, [%r51+192];
	fma.rn.f32 	%f127, %f125, %f126, %f124;
	ld.shared.f32 	%f128, [%r7+16];
	ld.shared.f32 	%f129, [%r51+256];
	fma.rn.f32 	%f130, %f128, %f129, %f127;
	ld.shared.f32 	%f131, [%r7+20];
	ld.shared.f32 	%f132, [%r51+320];
	fma.rn.f32 	%f133, %f131, %f132, %f130;
	ld.shared.f32 	%f134, [%r7+24];
	ld.shared.f32 	%f135, [%r51+384];
	fma.rn.f32 	%f136, %f134, %f135, %f133;
	ld.shared.f32 	%f137, [%r7+28];
	ld.shared.f32 	%f138, [%r51+448];
	fma.rn.f32 	%f139, %f137, %f138, %f136;
	ld.shared.f32 	%f140, [%r7+32];
	ld.shared.f32 	%f141, [%r51+512];
	fma.rn.f32 	%f142, %f140, %f141, %f139;
	ld.shared.f32 	%f143, [%r7+36];
	ld.shared.f32 	%f144, [%r51+576];
	fma.rn.f32 	%f145, %f143, %f144, %f142;
	ld.shared.f32 	%f146, [%r7+40];
	ld.shared.f32 	%f147, [%r51+640];
	fma.rn.f32 	%f148, %f146, %f147, %f145;
	ld.shared.f32 	%f149, [%r7+44];
	ld.shared.f32 	%f150, [%r51+704];
	fma.rn.f32 	%f151, %f149, %f150, %f148;
	ld.shared.f32 	%f152, [%r7+48];
	ld.shared.f32 	%f153, [%r51+768];
	fma.rn.f32 	%f154, %f152, %f153, %f151;
	ld.shared.f32 	%f155, [%r7+52];
	ld.shared.f32 	%f156, [%r51+832];
	fma.rn.f32 	%f157, %f155, %f156, %f154;
	ld.shared.f32 	%f158, [%r7+56];
	ld.shared.f32 	%f159, [%r51+896];
	fma.rn.f32 	%f160, %f158, %f159, %f157;
	ld.shared.f32 	%f161, [%r7+60];
	ld.shared.f32 	%f162, [%r51+960];
	fma.rn.f32 	%f163, %f161, %f162, %f160;
	bar.sync 	0;
	ld.global.f32 	%f164, [%rd6+192];
	st.shared.f32 	[%r48], %f164;
	mul.wide.s32 	%rd14, %r95, 4;
	add.s64 	%rd15, %rd7, %rd14;
	ld.global.f32 	%f165, [%rd15];
	st.shared.f32 	[%r52], %f165;
	bar.sync 	0;
	ld.shared.f32 	%f166, [%r7];
	ld.shared.f32 	%f167, [%r51];
	fma.rn.f32 	%f168, %f166, %f167, %f163;
	ld.shared.f32 	%f169, [%r7+4];
	ld.shared.f32 	%f170, [%r51+64];
	fma.rn.f32 	%f171, %f169, %f170, %f168;
	ld.shared.f32 	%f172, [%r7+8];
	ld.shared.f32 	%f173, [%r51+128];
	fma.rn.f32 	%f174, %f172, %f173, %f171;
	ld.shared.f32 	%f175, [%r7+12];
	ld.shared.f32 	%f176, [%r51+192];
	fma.rn.f32 	%f177, %f175, %f176, %f174;
	ld.shared.f32 	%f178, [%r7+16];
	ld.shared.f32 	%f179, [%r51+256];
	fma.rn.f32 	%f180, %f178, %f179, %f177;
	ld.shared.f32 	%f181, [%r7+20];
	ld.shared.f32 	%f182, [%r51+320];
	fma.rn.f32 	%f183, %f181, %f182, %f180;
	ld.shared.f32 	%f184, [%r7+24];
	ld.shared.f32 	%f185, [%r51+384];
	fma.rn.f32 	%f186, %f184, %f185, %f183;
	ld.shared.f32 	%f187, [%r7+28];
	ld.shared.f32 	%f188, [%r51+448];
	fma.rn.f32 	%f189, %f187, %f188, %f186;
	ld.shared.f32 	%f190, [%r7+32];
	ld.shared.f32 	%f191, [%r51+512];
	fma.rn.f32 	%f192, %f190, %f191, %f189;
	ld.shared.f32 	%f193, [%r7+36];
	ld.shared.f32 	%f194, [%r51+576];
	fma.rn.f32 	%f195, %f193, %f194, %f192;
	ld.shared.f32 	%f196, [%r7+40];
	ld.shared.f32 	%f197, [%r51+640];
	fma.rn.f32 	%f198, %f196, %f197, %f195;
	ld.shared.f32 	%f199, [%r7+44];
	ld.shared.f32 	%f200, [%r51+704];
	fma.rn.f32 	%f201, %f199, %f200, %f198;
	ld.shared.f32 	%f202, [%r7+48];
	ld.shared.f32 	%f203, [%r51+768];
	fma.rn.f32 	%f204, %f202, %f203, %f201;
	ld.shared.f32 	%f205, [%r7+52];
	ld.shared.f32 	%f206, [%r51+832];
	fma.rn.f32 	%f207, %f205, %f206, %f204;
	ld.shared.f32 	%f208, [%r7+56];
	ld.shared.f32 	%f209, [%r51+896];
	fma.rn.f32 	%f210, %f208, %f209, %f207;
	ld.shared.f32 	%f211, [%r7+60];
	ld.shared.f32 	%f212, [%r51+960];
	fma.rn.f32 	%f367, %f211, %f212, %f210;
	bar.sync 	0;
	add.s32 	%r97, %r97, 4;
	add.s32 	%r96, %r96, 64;
	shl.b32 	%r53, %r30, 6;
	add.s32 	%r95, %r95, %r53;
	add.s32 	%r94, %r94, %r53;
	add.s32 	%r93, %r93, %r53;
	add.s32 	%r92, %r92, %r53;
	setp.ne.s32 	%p3, %r97, 0;
	@%p3 bra 	$L__BB0_3;
$L__BB0_4:
	and.b32  	%r27, %r5, 3;
	setp.eq.s32 	%p4, %r27, 0;
	@%p4 bra 	$L__BB0_9;
	setp.eq.s32 	%p5, %r27, 1;
	@%p5 bra 	$L__BB0_7;
	ld.param.u64 	%rd37, [_Z19matrixMultiplyTiledPfS_S_i_param_1];
	ld.param.u64 	%rd34, [_Z19matrixMultiplyTiledPfS_S_i_param_0];
	shl.b32 	%r54, %r99, 4;
	mad.lo.s32 	%r59, %r30, %r3, %r1;
	add.s32 	%r60, %r59, %r54;
	cvta.to.global.u64 	%rd16, %rd34;
	mul.wide.s32 	%rd17, %r60, 4;
	add.s64 	%rd18, %rd16, %rd17;
	ld.global.f32 	%f214, [%rd18];
	shl.b32 	%r61, %r1, 2;
	add.s32 	%r62, %r7, %r61;
	st.shared.f32 	[%r62], %f214;
	add.s32 	%r63, %r54, %r2;
	mad.lo.s32 	%r64, %r63, %r30, %r4;
	cvta.to.global.u64 	%rd19, %rd37;
	mul.wide.s32 	%rd20, %r64, 4;
	add.s64 	%rd21, %rd19, %rd20;
	ld.global.f32 	%f215, [%rd21];
	mov.u32 	%r66, _ZZ19matrixMultiplyTiledPfS_S_iE2sB;
	add.s32 	%r67, %r66, %r61;
	add.s32 	%r68, %r67, %r39;
	st.shared.f32 	[%r68], %f215;
	bar.sync 	0;
	ld.shared.f32 	%f216, [%r7];
	ld.shared.f32 	%f217, [%r67];
	fma.rn.f32 	%f218, %f216, %f217, %f367;
	ld.shared.f32 	%f219, [%r7+4];
	ld.shared.f32 	%f220, [%r67+64];
	fma.rn.f32 	%f221, %f219, %f220, %f218;
	ld.shared.f32 	%f222, [%r7+8];
	ld.shared.f32 	%f223, [%r67+128];
	fma.rn.f32 	%f224, %f222, %f223, %f221;
	ld.shared.f32 	%f225, [%r7+12];
	ld.shared.f32 	%f226, [%r67+192];
	fma.rn.f32 	%f227, %f225, %f226, %f224;
	ld.shared.f32 	%f228, [%r7+16];
	ld.shared.f32 	%f229, [%r67+256];
	fma.rn.f32 	%f230, %f228, %f229, %f227;
	ld.shared.f32 	%f231, [%r7+20];
	ld.shared.f32 	%f232, [%r67+320];
	fma.rn.f32 	%f233, %f231, %f232, %f230;
	ld.shared.f32 	%f234, [%r7+24];
	ld.shared.f32 	%f235, [%r67+384];
	fma.rn.f32 	%f236, %f234, %f235, %f233;
	ld.shared.f32 	%f237, [%r7+28];
	ld.shared.f32 	%f238, [%r67+448];
	fma.rn.f32 	%f239, %f237, %f238, %f236;
	ld.shared.f32 	%f240, [%r7+32];
	ld.shared.f32 	%f241, [%r67+512];
	fma.rn.f32 	%f242, %f240, %f241, %f239;
	ld.shared.f32 	%f243, [%r7+36];
	ld.shared.f32 	%f244, [%r67+576];
	fma.rn.f32 	%f245, %f243, %f244, %f242;
	ld.shared.f32 	%f246, [%r7+40];
	ld.shared.f32 	%f247, [%r67+640];
	fma.rn.f32 	%f248, %f246, %f247, %f245;
	ld.shared.f32 	%f249, [%r7+44];
	ld.shared.f32 	%f250, [%r67+704];
	fma.rn.f32 	%f251, %f249, %f250, %f248;
	ld.shared.f32 	%f252, [%r7+48];
	ld.shared.f32 	%f253, [%r67+768];
	fma.rn.f32 	%f254, %f252, %f253, %f251;
	ld.shared.f32 	%f255, [%r7+52];
	ld.shared.f32 	%f256, [%r67+832];
	fma.rn.f32 	%f257, %f255, %f256, %f254;
	ld.shared.f32 	%f258, [%r7+56];
	ld.shared.f32 	%f259, [%r67+896];
	fma.rn.f32 	%f260, %f258, %f259, %f257;
	ld.shared.f32 	%f261, [%r7+60];
	ld.shared.f32 	%f262, [%r67+960];
	fma.rn.f32 	%f263, %f261, %f262, %f260;
	bar.sync 	0;
	ld.global.f32 	%f264, [%rd18+64];
	st.shared.f32 	[%r62], %f264;
	add.s32 	%r69, %r63, 16;
	mad.lo.s32 	%r70, %r69, %r30, %r4;
	mul.wide.s32 	%rd22, %r70, 4;
	add.s64 	%rd23, %rd19, %rd22;
	ld.global.f32 	%f265, [%rd23];
	st.shared.f32 	[%r68], %f265;
	bar.sync 	0;
	ld.shared.f32 	%f266, [%r7];
	ld.shared.f32 	%f267, [%r67];
	fma.rn.f32 	%f268, %f266, %f267, %f263;
	ld.shared.f32 	%f269, [%r7+4];
	ld.shared.f32 	%f270, [%r67+64];
	fma.rn.f32 	%f271, %f269, %f270, %f268;
	ld.shared.f32 	%f272, [%r7+8];
	ld.shared.f32 	%f273, [%r67+128];
	fma.rn.f32 	%f274, %f272, %f273, %f271;
	ld.shared.f32 	%f275, [%r7+12];
	ld.shared.f32 	%f276, [%r67+192];
	fma.rn.f32 	%f277, %f275, %f276, %f274;
	ld.shared.f32 	%f278, [%r7+16];
	ld.shared.f32 	%f279, [%r67+256];
	fma.rn.f32 	%f280, %f278, %f279, %f277;
	ld.shared.f32 	%f281, [%r7+20];
	ld.shared.f32 	%f282, [%r67+320];
	fma.rn.f32 	%f283, %f281, %f282, %f280;
	ld.shared.f32 	%f284, [%r7+24];
	ld.shared.f32 	%f285, [%r67+384];
	fma.rn.f32 	%f286, %f284, %f285, %f283;
	ld.shared.f32 	%f287, [%r7+28];
	ld.shared.f32 	%f288, [%r67+448];
	fma.rn.f32 	%f289, %f287, %f288, %f286;
	ld.shared.f32 	%f290, [%r7+32];
	ld.shared.f32 	%f291, [%r67+512];
	fma.rn.f32 	%f292, %f290, %f291, %f289;
	ld.shared.f32 	%f293, [%r7+36];
	ld.shared.f32 	%f294, [%r67+576];
	fma.rn.f32 	%f295, %f293, %f294, %f292;
	ld.shared.f32 	%f296, [%r7+40];
	ld.shared.f32 	%f297, [%r67+640];
	fma.rn.f32 	%f298, %f296, %f297, %f295;
	ld.shared.f32 	%f299, [%r7+44];
	ld.shared.f32 	%f300, [%r67+704];
	fma.rn.f32 	%f301, %f299, %f300, %f298;
	ld.shared.f32 	%f302, [%r7+48];
	ld.shared.f32 	%f303, [%r67+768];
	fma.rn.f32 	%f304, %f302, %f303, %f301;
	ld.shared.f32 	%f305, [%r7+52];
	ld.shared.f32 	%f306, [%r67+832];
	fma.rn.f32 	%f307, %f305, %f306, %f304;
	ld.shared.f32 	%f308, [%r7+56];
	ld.shared.f32 	%f309, [%r67+896];
	fma.rn.f32 	%f310, %f308, %f309, %f307;
	ld.shared.f32 	%f311, [%r7+60];
	ld.shared.f32 	%f312, [%r67+960];
	fma.rn.f32 	%f367, %f311, %f312, %f310;
	bar.sync 	0;
	add.s32 	%r99, %r99, 2;
$L__BB0_7:
	and.b32  	%r71, %r5, 1;
	setp.eq.b32 	%p6, %r71, 1;
	not.pred 	%p7, %p6;
	@%p7 bra 	$L__BB0_9;
	ld.param.u64 	%rd38, [_Z19matrixMultiplyTiledPfS_S_i_param_1];
	ld.param.u64 	%rd35, [_Z19matrixMultiplyTiledPfS_S_i_param_0];
	shl.b32 	%r72, %r99, 4;
	mad.lo.s32 	%r77, %r30, %r3, %r1;
	add.s32 	%r78, %r77, %r72;
	cvta.to.global.u64 	%rd24, %rd35;
	mul.wide.s32 	%rd25, %r78, 4;
	add.s64 	%rd26, %rd24, %rd25;
	ld.global.f32 	%f313, [%rd26];
	shl.b32 	%r79, %r1, 2;
	add.s32 	%r80, %r7, %r79;
	st.shared.f32 	[%r80], %f313;
	add.s32 	%r81, %r72, %r2;
	mad.lo.s32 	%r82, %r81, %r30, %r4;
	cvta.to.global.u64 	%rd27, %rd38;
	mul.wide.s32 	%rd28, %r82, 4;
	add.s64 	%rd29, %rd27, %rd28;
	ld.global.f32 	%f314, [%rd29];
	mov.u32 	%r84, _ZZ19matrixMultiplyTiledPfS_S_iE2sB;
	add.s32 	%r85, %r84, %r79;
	add.s32 	%r86, %r85, %r39;
	st.shared.f32 	[%r86], %f314;
	bar.sync 	0;
	ld.shared.f32 	%f315, [%r7];
	ld.shared.f32 	%f316, [%r85];
	fma.rn.f32 	%f317, %f315, %f316, %f367;
	ld.shared.f32 	%f318, [%r7+4];
	ld.shared.f32 	%f319, [%r85+64];
	fma.rn.f32 	%f320, %f318, %f319, %f317;
	ld.shared.f32 	%f321, [%r7+8];
	ld.shared.f32 	%f322, [%r85+128];
	fma.rn.f32 	%f323, %f321, %f322, %f320;
	ld.shared.f32 	%f324, [%r7+12];
	ld.shared.f32 	%f325, [%r85+192];
	fma.rn.f32 	%f326, %f324, %f325, %f323;
	ld.shared.f32 	%f327, [%r7+16];
	ld.shared.f32 	%f328, [%r85+256];
	fma.rn.f32 	%f329, %f327, %f328, %f326;
	ld.shared.f32 	%f330, [%r7+20];
	ld.shared.f32 	%f331, [%r85+320];
	fma.rn.f32 	%f332, %f330, %f331, %f329;
	ld.shared.f32 	%f333, [%r7+24];
	ld.shared.f32 	%f334, [%r85+384];
	fma.rn.f32 	%f335, %f333, %f334, %f332;
	ld.shared.f32 	%f336, [%r7+28];
	ld.shared.f32 	%f337, [%r85+448];
	fma.rn.f32 	%f338, %f336, %f337, %f335;
	ld.shared.f32 	%f339, [%r7+32];
	ld.shared.f32 	%f340, [%r85+512];
	fma.rn.f32 	%f341, %f339, %f340, %f338;
	ld.shared.f32 	%f342, [%r7+36];
	ld.shared.f32 	%f343, [%r85+576];
	fma.rn.f32 	%f344, %f342, %f343, %f341;
	ld.shared.f32 	%f345, [%r7+40];
	ld.shared.f32 	%f346, [%r85+640];
	fma.rn.f32 	%f347, %f345, %f346, %f344;
	ld.shared.f32 	%f348, [%r7+44];
	ld.shared.f32 	%f349, [%r85+704];
	fma.rn.f32 	%f350, %f348, %f349, %f347;
	ld.shared.f32 	%f351, [%r7+48];
	ld.shared.f32 	%f352, [%r85+768];
	fma.rn.f32 	%f353, %f351, %f352, %f350;
	ld.shared.f32 	%f354, [%r7+52];
	ld.shared.f32 	%f355, [%r85+832];
	fma.rn.f32 	%f356, %f354, %f355, %f353;
	ld.shared.f32 	%f357, [%r7+56];
	ld.shared.f32 	%f358, [%r85+896];
	fma.rn.f32 	%f359, %f357, %f358, %f356;
	ld.shared.f32 	%f360, [%r7+60];
	ld.shared.f32 	%f361, [%r85+960];
	fma.rn.f32 	%f367, %f360, %f361, %f359;
	bar.sync 	0;
$L__BB0_9:
	ld.param.u64 	%rd39, [_Z19matrixMultiplyTiledPfS_S_i_param_2];
	cvta.to.global.u64 	%rd30, %rd39;
	mad.lo.s32 	%r91, %r30, %r3, %r4;
	mul.wide.s32 	%rd31, %r91, 4;
	add.s64 	%rd32, %rd30, %rd31;
	st.global.f32 	[%rd32], %f367;
	ret;

}


// ===== COMPILED SASS (sm_100) =====

	.target	sm_100

	.elftype	@"ET_EXEC"


//--------------------- .note.nv.tkinfo           --------------------------
	.section	.note.nv.tkinfo,"",@"SHT_NOTE"
	.sectionflags	@"SHF_NOTE_NV_TKINFO"
	.tkinfo
        /*0018*/ 	.word	0x00000002
        /*0030*/ 	.string	""
        /*0030*/ 	.string	"ptxas"
        /*0030*/ 	.string	"Cuda compilation tools, release 13.0, V13.0.88"
        /*0030*/ 	.string	"Build cuda_13.0.r13.0/compiler.36424714_0"
        /*0030*/ 	.string	"-arch sm_100 -m 64 "



//--------------------- .note.nv.cuinfo           --------------------------
	.section	.note.nv.cuinfo,"",@"SHT_NOTE"
	.sectionflags	@"SHF_NOTE_NV_CUINFO"
        /*0018*/ 	.short	0x0002
        /*001a*/ 	.short	0x0064
        /*001c*/ 	.short	0x0082
	.zero		2


//--------------------- .nv.info                  --------------------------
	.section	.nv.info,"",@"SHT_CUDA_INFO"
	.align	4


	//----- nvinfo : EIATTR_REGCOUNT
	.align		4
        /*0000*/ 	.byte	0x04, 0x2f
        /*0002*/ 	.short	(.L_1 - .L_0)
	.align		4
.L_0:
        /*0004*/ 	.word	index@(_Z19matrixMultiplyTiledPfS_S_i)
        /*0008*/ 	.word	0x00000028


	//----- nvinfo : EIATTR_FRAME_SIZE
	.align		4
.L_1:
        /*000c*/ 	.byte	0x04, 0x11
        /*000e*/ 	.short	(.L_3 - .L_2)
	.align		4
.L_2:
        /*0010*/ 	.word	index@(_Z19matrixMultiplyTiledPfS_S_i)
        /*0014*/ 	.word	0x00000000


	//----- nvinfo : EIATTR_MIN_STACK_SIZE
	.align		4
.L_3:
        /*0018*/ 	.byte	0x04, 0x12
        /*001a*/ 	.short	(.L_5 - .L_4)
	.align		4
.L_4:
        /*001c*/ 	.word	index@(_Z19matrixMultiplyTiledPfS_S_i)
        /*0020*/ 	.word	0x00000000
.L_5:


//--------------------- .nv.compat                --------------------------
	.section	.nv.compat,"",@"SHT_CUDA_COMPAT_INFO"
	.align	4
        /*0000*/ 	.byte	0x02, 0x09, 0x00, 0x00, 0x02, 0x02, 0x01, 0x00, 0x02, 0x05, 0x05, 0x00, 0x03, 0x07, 0x01, 0x01
        /*0010*/ 	.byte	0x02, 0x03, 0x00, 0x00, 0x02, 0x06, 0x01, 0x00, 0x04, 0x0b, 0x08, 0x00, 0x09, 0x00, 0x00, 0x00
        /*0020*/ 	.byte	0x00, 0x00, 0x00, 0x00


//--------------------- .nv.info._Z19matrixMultiplyTiledPfS_S_i --------------------------
	.section	.nv.info._Z19matrixMultiplyTiledPfS_S_i,"",@"SHT_CUDA_INFO"
	.sectionflags	@""
	.align	4


	//----- nvinfo : EIATTR_CUDA_API_VERSION
	.align		4
        /*0000*/ 	.byte	0x04, 0x37
        /*0002*/ 	.short	(.L_7 - .L_6)
.L_6:
        /*0004*/ 	.word	0x00000082


	//----- nvinfo : EIATTR_KPARAM_INFO
	.align		4
.L_7:
        /*0008*/ 	.byte	0x04, 0x17
        /*000a*/ 	.short	(.L_9 - .L_8)
.L_8:
        /*000c*/ 	.word	0x00000000
        /*0010*/ 	.short	0x0003
        /*0012*/ 	.short	0x0018
        /*0014*/ 	.byte	0x00, 0xf0, 0x11, 0x00


	//----- nvinfo : EIATTR_KPARAM_INFO
	.align		4
.L_9:
        /*0018*/ 	.byte	0x04, 0x17
        /*001a*/ 	.short	(.L_11 - .L_10)
.L_10:
        /*001c*/ 	.word	0x00000000
        /*0020*/ 	.short	0x0002
        /*0022*/ 	.short	0x0010
        /*0024*/ 	.byte	0x00, 0xf5, 0x21, 0x00


	//----- nvinfo : EIATTR_KPARAM_INFO
	.align		4
.L_11:
        /*0028*/ 	.byte	0x04, 0x17
        /*002a*/ 	.short	(.L_13 - .L_12)
.L_12:
        /*002c*/ 	.word	0x00000000
        /*0030*/ 	.short	0x0001
        /*0032*/ 	.short	0x0008
        /*0034*/ 	.byte	0x00, 0xf5, 0x21, 0x00


	//----- nvinfo : EIATTR_KPARAM_INFO
	.align		4
.L_13:
        /*0038*/ 	.byte	0x04, 0x17
        /*003a*/ 	.short	(.L_15 - .L_14)
.L_14:
        /*003c*/ 	.word	0x00000000
        /*0040*/ 	.short	0x0000
        /*0042*/ 	.short	0x0000
        /*0044*/ 	.byte	0x00, 0xf5, 0x21, 0x00


	//----- nvinfo : EIATTR_SPARSE_MMA_MASK
	.align		4
.L_15:
        /*0048*/ 	.byte	0x03, 0x50
        /*004a*/ 	.short	0x0000


	//----- nvinfo : EIATTR_MAXREG_COUNT
	.align		4
        /*004c*/ 	.byte	0x03, 0x1b
        /*004e*/ 	.short	0x00ff


	//----- nvinfo : EIATTR_NUM_BARRIERS
	.align		4
        /*0050*/ 	.byte	0x02, 0x4c
        /*0052*/ 	.byte	0x01
	.zero		1


	//----- nvinfo : EIATTR_MERCURY_ISA_VERSION
	.align		4
        /*0054*/ 	.byte	0x03, 0x5f
        /*0056*/ 	.short	0x0101


	//----- nvinfo : EIATTR_VRC_CTA_INIT_COUNT
	.align		4
        /*0058*/ 	.byte	0x02, 0x4a
	.zero		1
	.zero		1


	//----- nvinfo : EIATTR_EXIT_INSTR_OFFSETS
	.align		4
        /*005c*/ 	.byte	0x04, 0x1c
        /*005e*/ 	.short	(.L_17 - .L_16)


	//   ....[0]....
.L_16:
        /*0060*/ 	.word	0x00001870


	//----- nvinfo : EIATTR_CBANK_PARAM_SIZE
	.align		4
.L_17:
        /*0064*/ 	.byte	0x03, 0x19
        /*0066*/ 	.short	0x001c


	//----- nvinfo : EIATTR_PARAM_CBANK
	.align		4
        /*0068*/ 	.byte	0x04, 0x0a
        /*006a*/ 	.short	(.L_19 - .L_18)
	.align		4
.L_18:
        /*006c*/ 	.word	index@(.nv.constant0._Z19matrixMultiplyTiledPfS_S_i)
        /*0070*/ 	.short	0x0380
        /*0072*/ 	.short	0x001c


	//----- nvinfo : EIATTR_SW_WAR
	.align		4
.L_19:
        /*0074*/ 	.byte	0x04, 0x36
        /*0076*/ 	.short	(.L_21 - .L_20)
.L_20:
        /*0078*/ 	.word	0x00000008
.L_21:


//--------------------- .nv.callgraph             --------------------------
	.section	.nv.callgraph,"",@"SHT_CUDA_CALLGRAPH"
	.align	4
	.sectionentsize	8
	.align		4
        /*0000*/ 	.word	0x00000000
	.align		4
        /*0004*/ 	.word	0xffffffff
	.align		4
        /*0008*/ 	.word	0x00000000
	.align		4
        /*000c*/ 	.word	0xfffffffe
	.align		4
        /*0010*/ 	.word	0x00000000
	.align		4
        /*0014*/ 	.word	0xfffffffd
	.align		4
        /*0018*/ 	.word	0x00000000
	.align		4
        /*001c*/ 	.word	0xfffffffc


//--------------------- .text._Z19matrixMultiplyTiledPfS_S_i --------------------------
	.section	.text._Z19matrixMultiplyTiledPfS_S_i,"ax",@progbits
	.align	128
        .global         _Z19matrixMultiplyTiledPfS_S_i
        .type           _Z19matrixMultiplyTiledPfS_S_i,@function
        .size           _Z19matrixMultiplyTiledPfS_S_i,(.L_x_5 - _Z19matrixMultiplyTiledPfS_S_i)
        .other          _Z19matrixMultiplyTiledPfS_S_i,@"STO_CUDA_ENTRY STV_DEFAULT"
_Z19matrixMultiplyTiledPfS_S_i:
.text._Z19matrixMultiplyTiledPfS_S_i:
[----:B------:R-:W-:Y:S08]  /*0000*/  LDC R1, c[0x0][0x37c] ;  /* 0x0000df00ff017b82 */ /* 0x000ff00000000800 */
[----:B------:R-:W0:Y:S01]  /*0010*/  LDC R4, c[0x0][0x398] ;  /* 0x0000e600ff047b82 */ /* 0x000e220000000800 */
[----:B------:R-:W1:Y:S01]  /*0020*/  S2R R3, SR_TID.Y ;  /* 0x0000000000037919 */ /* 0x000e620000002200 */
[----:B------:R-:W2:Y:S01]  /*0030*/  LDCU.64 UR8, c[0x0][0x358] ;  /* 0x00006b00ff0877ac */ /* 0x000ea20008000a00 */
[----:B------:R-:W-:Y:S01]  /*0040*/  HFMA2 R33, -RZ, RZ, 0, 0 ;  /* 0x00000000ff217431 */ /* 0x000fe200000001ff */
[----:B------:R-:W3:Y:S04]  /*0050*/  S2R R2, SR_TID.X ;  /* 0x0000000000027919 */ /* 0x000ee80000002100 */
[----:B------:R-:W1:Y:S08]  /*0060*/  LDC R0, c[0x0][0x364] ;  /* 0x0000d900ff007b82 */ /* 0x000e700000000800 */
[----:B------:R-:W-:Y:S08]  /*0070*/  S2UR UR4, SR_CTAID.X ;  /* 0x00000000000479c3 */ /* 0x000ff00000002500 */
[----:B------:R-:W1:Y:S01]  /*0080*/  S2UR UR5, SR_CTAID.Y ;  /* 0x00000000000579c3 */ /* 0x000e620000002600 */
[----:B0-----:R-:W-:-:S02]  /*0090*/  ISETP.GE.AND P0, PT, R4, 0x10, PT ;  /* 0x000000100400780c */ /* 0x001fc40003f06270 */
[----:B------:R-:W-:-:S04]  /*00a0*/  SHF.R.S32.HI R5, RZ, 0x1f, R4 ;  /* 0x0000001fff057819 */ /* 0x000fc80000011404 */
[----:B------:R-:W-:Y:S01]  /*00b0*/  LEA.HI R5, R5, R4, RZ, 0x4 ;  /* 0x0000000405057211 */ /* 0x000fe200078f20ff */
[----:B------:R-:W3:Y:S01]  /*00c0*/  LDC R21, c[0x0][0x360] ;  /* 0x0000d800ff157b82 */ /* 0x000ee20000000800 */
[----:B-1----:R-:W-:Y:S02]  /*00d0*/  IMAD R23, R0, UR5, R3 ;  /* 0x0000000500177c24 */ /* 0x002fe4000f8e0203 */
[----:B---3--:R-:W-:-:S03]  /*00e0*/  IMAD R21, R21, UR4, R2 ;  /* 0x0000000415157c24 */ /* 0x008fc6000f8e0202 */
[----:B--2---:R-:W-:Y:S05]  /*00f0*/  @!P0 BRA `(.L_x_0) ;  /* 0x0000001400cc8947 */ /* 0x004fea0003800000 */
[----:B------:R-:W0:Y:S01]  /*0100*/  S2UR UR6, SR_CgaCtaId ;  /* 0x00000000000679c3 */ /* 0x000e220000008800 */
[----:B------:R-:W-:Y:S01]  /*0110*/  SHF.R.S32.HI R28, RZ, 0x4, R5 ;  /* 0x00000004ff1c7819 */ /* 0x000fe20000011405 */
[----:B------:R-:W-:Y:S01]  /*0120*/  UMOV UR4, 0x400 ;  /* 0x0000040000047882 */ /* 0x000fe20000000000 */
[----:B------:R-:W-:Y:S01]  /*0130*/  IMAD R7, R23, R4, R2 ;  /* 0x0000000417077224 */ /* 0x000fe200078e0202 */
[----:B------:R-:W-:Y:S02]  /*0140*/  MOV R33, RZ ;  /* 0x000000ff00217202 */ /* 0x000fe40000000f00 */
[----:B------:R-:W-:-:S04]  /*0150*/  IADD3 R0, PT, PT, R28, -0x1, RZ ;  /* 0xffffffff1c007810 */ /* 0x000fc80007ffe0ff */
[----:B------:R-:W-:Y:S02]  /*0160*/  ISETP.GE.U32.AND P0, PT, R0, 0x3, PT ;  /* 0x000000030000780c */ /* 0x000fe40003f06070 */
[----:B------:R-:W-:Y:S01]  /*0170*/  MOV R0, RZ ;  /* 0x000000ff00007202 */ /* 0x000fe20000000f00 */
[----:B0-----:R-:W-:-:S06]  /*0180*/  ULEA UR5, UR6, UR4, 0x18 ;  /* 0x0000000406057291 */ /* 0x001fcc000f8ec0ff */
[----:B------:R-:W-:-:S04]  /*0190*/  LEA R5, R3, UR5, 0x6 ;  /* 0x0000000503057c11 */ /* 0x000fc8000f8e30ff */
[----:B------:R-:W-:Y:S05]  /*01a0*/  @!P0 BRA `(.L_x_1) ;  /* 0x0000000c001c8947 */ /* 0x000fea0003800000 */
[----:B------:R-:W-:Y:S01]  /*01b0*/  UIADD3 UR5, UPT, UPT, UR4, 0x400, URZ ;  /* 0x0000040004057890 */ /* 0x000fe2000fffe0ff */
[C---:B------:R-:W-:Y:S01]  /*01c0*/  IADD3 R31, PT, PT, R3.reuse, 0x30, RZ ;  /* 0x00000030031f7810 */ /* 0x040fe20007ffe0ff */
[----:B------:R-:W-:Y:S01]  /*01d0*/  HFMA2 R33, -RZ, RZ, 0, 0 ;  /* 0x00000000ff217431 */ /* 0x000fe200000001ff */
[C---:B------:R-:W-:Y:S01]  /*01e0*/  IADD3 R29, PT, PT, R3.reuse, 0x20, RZ ;  /* 0x00000020031d7810 */ /* 0x040fe20007ffe0ff */
[----:B------:R-:W-:Y:S01]  /*01f0*/  ULEA UR5, UR6, UR5, 0x18 ;  /* 0x0000000506057291 */ /* 0x000fe2000f8ec0ff */
[C---:B------:R-:W-:Y:S01]  /*0200*/  IADD3 R27, PT, PT, R3.reuse, 0x10, RZ ;  /* 0x00000010031b7810 */ /* 0x040fe20007ffe0ff */
[-CC-:B------:R-:W-:Y:S01]  /*0210*/  IMAD R25, R3, R4.reuse, R21.reuse ;  /* 0x0000000403197224 */ /* 0x180fe200078e0215 */
[----:B------:R-:W-:Y:S01]  /*0220*/  LOP3.LUT R0, R28, 0x7fffffc, RZ, 0xc0, !PT ;  /* 0x07fffffc1c007812 */ /* 0x000fe200078ec0ff */
[-CC-:B------:R-:W-:Y:S01]  /*0230*/  IMAD R31, R31, R4.reuse, R21.reuse ;  /* 0x000000041f1f7224 */ /* 0x180fe200078e0215 */
[----:B------:R-:W-:Y:S01]  /*0240*/  MOV R26, R7 ;  /* 0x00000007001a7202 */ /* 0x000fe20000000f00 */
[-CC-:B------:R-:W-:Y:S01]  /*0250*/  IMAD R29, R29, R4.reuse, R21.reuse ;  /* 0x000000041d1d7224 */ /* 0x180fe200078e0215 */
[C---:B------:R-:W-:Y:S01]  /*0260*/  LEA R20, R2.reuse, UR5, 0x2 ;  /* 0x0000000502147c11 */ /* 0x040fe2000f8e10ff */
[----:B------:R-:W-:Y:S01]  /*0270*/  IMAD R27, R27, R4, R21 ;  /* 0x000000041b1b7224 */ /* 0x000fe200078e0215 */
[----:B------:R-:W-:-:S02]  /*0280*/  LEA R22, R2, R5, 0x2 ;  /* 0x0000000502167211 */ /* 0x000fc400078e10ff */
[----:B------:R-:W-:Y:S02]  /*0290*/  IADD3 R24, PT, PT, -R0, RZ, RZ ;  /* 0x000000ff00187210 */ /* 0x000fe40007ffe1ff */
[----:B------:R-:W-:-:S07]  /*02a0*/  LEA R6, R3, R20, 0x6 ;  /* 0x0000001403067211 */ /* 0x000fce00078e30ff */
.L_x_2:
[----:B------:R-:W0:Y:S08]  /*02b0*/  LDC.64 R16, c[0x0][0x380] ;  /* 0x0000e000ff107b82 */ /* 0x000e300000000a00 */
[----:B------:R-:W1:Y:S01]  /*02c0*/  LDC.64 R18, c[0x0][0x388] ;  /* 0x0000e200ff127b82 */ /* 0x000e620000000a00 */
[----:B0-----:R-:W-:-:S05]  /*02d0*/  IMAD.WIDE R16, R26, 0x4, R16 ;  /* 0x000000041a107825 */ /* 0x001fca00078e0210 */
[----:B------:R-:W2:Y:S01]  /*02e0*/  LDG.E R11, desc[UR8][R16.64] ;  /* 0x00000008100b7981 */ /* 0x000ea2000c1e1900 */
[----:B-1----:R-:W-:-:S05]  /*02f0*/  IMAD.WIDE R8, R25, 0x4, R18 ;  /* 0x0000000419087825 */ /* 0x002fca00078e0212 */
[----:B------:R-:W3:Y:S04]  /*0300*/  LDG.E R37, desc[UR8][R8.64] ;  /* 0x0000000808257981 */ /* 0x000ee8000c1e1900 */
[----:B--2---:R-:W-:Y:S04]  /*0310*/  STS [R22], R11 ;  /* 0x0000000b16007388 */ /* 0x004fe80000000800 */
[----:B---3--:R-:W-:Y:S01]  /*0320*/  STS [R6], R37 ;  /* 0x0000002506007388 */ /* 0x008fe20000000800 */
[----:B------:R-:W-:Y:S06]  /*0330*/  BAR.SYNC.DEFER_BLOCKING 0x0 ;  /* 0x0000000000007b1d */ /* 0x000fec0000010000 */
[----:B------:R-:W-:Y:S04]  /*0340*/  LDS R10, [R20] ;  /* 0x00000000140a7984 */ /* 0x000fe80000000800 */
[----:B------:R-:W0:Y:S04]  /*0350*/  LDS.128 R12, [R5] ;  /* 0x00000000050c7984 */ /* 0x000e280000000c00 */
[----:B------:R-:W1:Y:S04]  /*0360*/  LDS R30, [R20+0x40] ;  /* 0x00004000141e7984 */ /* 0x000e680000000800 */
[----:B------:R-:W2:Y:S01]  /*0370*/  LDS R35, [R20+0x80] ;  /* 0x0000800014237984 */ /* 0x000ea20000000800 */
[----:B0-----:R-:W-:-:S03]  /*0380*/  FFMA R10, R12, R10, R33 ;  /* 0x0000000a0c0a7223 */ /* 0x001fc60000000021 */
[----:B------:R-:W0:Y:S01]  /*0390*/  LDS R12, [R20+0xc0] ;  /* 0x0000c000140c7984 */ /* 0x000e220000000800 */
[----:B-1----:R-:W-:-:S03]  /*03a0*/  FFMA R32, R30, R13, R10 ;  /* 0x0000000d1e207223 */ /* 0x002fc6000000000a */
[----:B------:R-:W-:Y:S04]  /*03b0*/  LDS R13, [R20+0x100] ;  /* 0x00010000140d7984 */ /* 0x000fe80000000800 */
[----:B------:R-:W1:Y:S04]  /*03c0*/  LDS.128 R8, [R5+0x10] ;  /* 0x0000100005087984 */ /* 0x000e680000000c00 */
[----:B------:R-:W3:Y:S04]  /*03d0*/  LDS R30, [R20+0x140] ;  /* 0x00014000141e7984 */ /* 0x000ee80000000800 */
[----:B------:R-:W4:Y:S01]  /*03e0*/  LDS R33, [R20+0x180] ;  /* 0x0001800014217984 */ /* 0x000f220000000800 */
[----:B--2---:R-:W-:-:S04]  /*03f0*/  FFMA R35, R35, R14, R32 ;  /* 0x0000000e23237223 */ /* 0x004fc80000000020 */
[----:B0-----:R-:W-:Y:S02]  /*0400*/  FFMA R15, R12, R15, R35 ;  /* 0x0000000f0c0f7223 */ /* 0x001fe40000000023 */
[----:B------:R-:W-:Y:S02]  /*0410*/  LDS R35, [R20+0x240] ;  /* 0x0002400014237984 */ /* 0x000fe40000000800 */
[----:B-1----:R-:W-:Y:S02]  /*0420*/  FFMA R13, R8, R13, R15 ;  /* 0x0000000d080d7223 */ /* 0x002fe4000000000f */
[----:B------:R-:W0:Y:S02]  /*0430*/  LDS R8, [R20+0x1c0] ;  /* 0x0001c00014087984 */ /* 0x000e240000000800 */
[----:B---3--:R-:W-:Y:S02]  /*0440*/  FFMA R30, R30, R9, R13 ;  /* 0x000000091e1e7223 */ /* 0x008fe4000000000d */
[----:B------:R-:W-:Y:S04]  /*0450*/  LDS R9, [R20+0x200] ;  /* 0x0002000014097984 */ /* 0x000fe80000000800 */
[----:B------:R-:W1:Y:S01]  /*0460*/  LDS.128 R12, [R5+0x20] ;  /* 0x00002000050c7984 */ /* 0x000e620000000c00 */
[----:B----4-:R-:W-:-:S03]  /*0470*/  FFMA R33, R33, R10, R30 ;  /* 0x0000000a21217223 */ /* 0x010fc6000000001e */
[----:B------:R-:W2:Y:S04]  /*0480*/  LDS R30, [R20+0x280] ;  /* 0x00028000141e7984 */ /* 0x000ea80000000800 */
[----:B------:R-:W3:Y:S01]  /*0490*/  LDS R10, [R20+0x2c0] ;  /* 0x0002c000140a7984 */ /* 0x000ee20000000800 */
[----:B0-----:R-:W-:-:S03]  /*04a0*/  FFMA R11, R8, R11, R33 ;  /* 0x0000000b080b7223 */ /* 0x001fc60000000021 */
[----:B------:R-:W-:Y:S01]  /*04b0*/  LDS R8, [R20+0x340] ;  /* 0x0003400014087984 */ /* 0x000fe20000000800 */
[----:B-1----:R-:W-:-:S03]  /*04c0*/  FFMA R12, R12, R9, R11 ;  /* 0x000000090c0c7223 */ /* 0x002fc6000000000b */
[----:B------:R-:W-:Y:S01]  /*04d0*/  LDS R9, [R20+0x300] ;  /* 0x0003000014097984 */ /* 0x000fe20000000800 */
[----:B------:R-:W-:-:S03]  /*04e0*/  FFMA R13, R35, R13, R12 ;  /* 0x0000000d230d7223 */ /* 0x000fc6000000000c */
[----:B------:R-:W-:Y:S01]  /*04f0*/  LDS R35, [R20+0x380] ;  /* 0x0003800014237984 */ /* 0x000fe20000000800 */
[----:B--2---:R-:W-:-:S03]  /*0500*/  FFMA R13, R30, R14, R13 ;  /* 0x0000000e1e0d7223 */ /* 0x004fc6000000000d */
[----:B------:R-:W-:Y:S01]  /*0510*/  LDS R30, [R20+0x3c0] ;  /* 0x0003c000141e7984 */ /* 0x000fe20000000800 */
[----:B---3--:R-:W-:-:S03]  /*0520*/  FFMA R11, R10, R15, R13 ;  /* 0x0000000f0a0b7223 */ /* 0x008fc6000000000d */
[----:B------:R-:W0:Y:S01]  /*0530*/  LDS.128 R12, [R5+0x30] ;  /* 0x00003000050c7984 */ /* 0x000e220000000c00 */
[----:B------:R-:W-:Y:S01]  /*0540*/  BAR.SYNC.DEFER_BLOCKING 0x0 ;  /* 0x0000000000007b1d */ /* 0x000fe20000010000 */
[----:B------:R-:W-:-:S05]  /*0550*/  IMAD.WIDE R32, R27, 0x4, R18 ;  /* 0x000000041b207825 */ /* 0x000fca00078e0212 */
[----:B------:R-:W2:Y:S04]  /*0560*/  LDG.E R36, desc[UR8][R16.64+0x40] ;  /* 0x0000400810247981 */ /* 0x000ea8000c1e1900 */
[----:B------:R-:W3:Y:S01]  /*0570*/  LDG.E R32, desc[UR8][R32.64] ;  /* 0x0000000820207981 */ /* 0x000ee2000c1e1900 */
[----:B0-----:R-:W-:-:S04]  /*0580*/  FFMA R12, R12, R9, R11 ;  /* 0x000000090c0c7223 */ /* 0x001fc8000000000b */
[----:B------:R-:W-:-:S04]  /*0590*/  FFMA R34, R8, R13, R12 ;  /* 0x0000000d08227223 */ /* 0x000fc8000000000c */
[----:B------:R-:W-:-:S04]  /*05a0*/  FFMA R35, R35, R14, R34 ;  /* 0x0000000e23237223 */ /* 0x000fc80000000022 */
[----:B------:R-:W-:Y:S01]  /*05b0*/  FFMA R15, R30, R15, R35 ;  /* 0x0000000f1e0f7223 */ /* 0x000fe20000000023 */
[----:B--2---:R-:W-:Y:S04]  /*05c0*/  STS [R22], R36 ;  /* 0x0000002416007388 */ /* 0x004fe80000000800 */
[----:B---3--:R-:W-:Y:S01]  /*05d0*/  STS [R6], R32 ;  /* 0x0000002006007388 */ /* 0x008fe20000000800 */
[----:B------:R-:W-:Y:S06]  /*05e0*/  BAR.SYNC.DEFER_BLOCKING 0x0 ;  /* 0x0000000000007b1d */ /* 0x000fec0000010000 */
[----:B------:R-:W-:Y:S04]  /*05f0*/  LDS R37, [R20] ;  /* 0x0000000014257984 */ /* 0x000fe80000000800 */
[----:B------:R-:W0:Y:S04]  /*0600*/  LDS.128 R8, [R5] ;  /* 0x0000000005087984 */ /* 0x000e280000000c00 */
[----:B------:R-:W1:Y:S04]  /*0610*/  LDS R12, [R20+0x40] ;  /* 0x00004000140c7984 */ /* 0x000e680000000800 */
[----:B------:R-:W2:Y:S04]  /*0620*/  LDS R33, [R20+0x80] ;  /* 0x0000800014217984 */ /* 0x000ea80000000800 */
[----:B------:R-:W-:Y:S04]  /*0630*/  LDS R30, [R20+0x140] ;  /* 0x00014000141e7984 */ /* 0x000fe80000000800 */
[----:B------:R-:W-:Y:S01]  /*0640*/  LDS R35, [R20+0x180] ;  /* 0x0001800014237984 */ /* 0x000fe20000000800 */
[----:B0-----:R-:W-:-:S03]  /*0650*/  FFMA R15, R8, R37, R15 ;  /* 0x00000025080f7223 */ /* 0x001fc6000000000f */
[----:B------:R-:W0:Y:S01]  /*0660*/  LDS R8, [R20+0xc0] ;  /* 0x0000c00014087984 */ /* 0x000e220000000800 */
[----:B-1----:R-:W-:-:S03]  /*0670*/  FFMA R32, R12, R9, R15 ;  /* 0x000000090c207223 */ /* 0x002fc6000000000f */
[----:B------:R-:W-:Y:S04]  /*0680*/  LDS R9, [R20+0x100] ;  /* 0x0001000014097984 */ /* 0x000fe80000000800 */
[----:B------:R-:W1:Y:S01]  /*0690*/  LDS.128 R12, [R5+0x10] ;  /* 0x00001000050c7984 */ /* 0x000e620000000c00 */
[----:B--2---:R-:W-:-:S04]  /*06a0*/  FFMA R33, R33, R10, R32 ;  /* 0x0000000a21217223 */ /* 0x004fc80000000020 */
[----:B0-----:R-:W-:Y:S02]  /*06b0*/  FFMA R11, R8, R11, R33 ;  /* 0x0000000b080b7223 */ /* 0x001fe40000000021 */
[----:B------:R-:W-:Y:S02]  /*06c0*/  LDS R33, [R20+0x240] ;  /* 0x0002400014217984 */ /* 0x000fe40000000800 */
[----:B-1----:R-:W-:Y:S02]  /*06d0*/  FFMA R9, R12, R9, R11 ;  /* 0x000000090c097223 */ /* 0x002fe4000000000b */
[----:B------:R-:W0:Y:S02]  /*06e0*/  LDS R12, [R20+0x1c0] ;  /* 0x0001c000140c7984 */ /* 0x000e240000000800 */
[----:B------:R-:W-:Y:S02]  /*06f0*/  FFMA R30, R30, R13, R9 ;  /* 0x0000000d1e1e7223 */ /* 0x000fe40000000009 */
[----:B------:R-:W-:Y:S04]  /*0700*/  LDS R13, [R20+0x200] ;  /* 0x00020000140d7984 */ /* 0x000fe80000000800 */
[----:B------:R-:W1:Y:S01]  /*0710*/  LDS.128 R8, [R5+0x20] ;  /* 0x0000200005087984 */ /* 0x000e620000000c00 */
[----:B------:R-:W-:-:S03]  /*0720*/  FFMA R35, R35, R14, R30 ;  /* 0x0000000e23237223 */ /* 0x000fc6000000001e */
[----:B------:R-:W2:Y:S04]  /*0730*/  LDS R30, [R20+0x280] ;  /* 0x00028000141e7984 */ /* 0x000ea80000000800 */
[----:B------:R-:W3:Y:S01]  /*0740*/  LDS R14, [R20+0x2c0] ;  /* 0x0002c000140e7984 */ /* 0x000ee20000000800 */
[----:B0-----:R-:W-:-:S03]  /*0750*/  FFMA R15, R12, R15, R35 ;  /* 0x0000000f0c0f7223 */ /* 0x001fc60000000023 */
[----:B------:R-:W-:Y:S01]  /*0760*/  LDS R35, [R20+0x380] ;  /* 0x0003800014237984 */ /* 0x000fe20000000800 */
[----:B-1----:R-:W-:-:S04]  /*0770*/  FFMA R8, R8, R13, R15 ;  /* 0x0000000d08087223 */ /* 0x002fc8000000000f */
[----:B------:R-:W-:Y:S02]  /*0780*/  FFMA R9, R33, R9, R8 ;  /* 0x0000000921097223 */ /* 0x000fe40000000008 */
[----:B------:R-:W-:Y:S02]  /*0790*/  LDS R8, [R20+0x340] ;  /* 0x0003400014087984 */ /* 0x000fe40000000800 */
[----:B--2---:R-:W-:Y:S02]  /*07a0*/  FFMA R13, R30, R10, R9 ;  /* 0x0000000a1e0d7223 */ /* 0x004fe40000000009 */
[----:B------:R-:W-:Y:S02]  /*07b0*/  LDS R9, [R20+0x300] ;  /* 0x0003000014097984 */ /* 0x000fe40000000800 */
[----:B---3--:R-:W-:Y:S02]  /*07c0*/  FFMA R11, R14, R11, R13 ;  /* 0x0000000b0e0b7223 */ /* 0x008fe4000000000d */
[----:B------:R-:W-:Y:S04]  /*07d0*/  LDS R30, [R20+0x3c0] ;  /* 0x0003c000141e7984 */ /* 0x000fe80000000800 */
        /* <DEDUP_REMOVED lines=9> */
[----:B------:R-:W-:Y:S01]  /*0870*/  IMAD.WIDE R18, R31, 0x4, R18 ;  /* 0x000000041f127825 */ /* 0x000fe200078e0212 */
[----:B--2---:R-:W-:Y:S04]  /*0880*/  STS [R22], R36 ;  /* 0x0000002416007388 */ /* 0x004fe80000000800 */
[----:B---3--:R-:W-:Y:S01]  /*0890*/  STS [R6], R32 ;  /* 0x0000002006007388 */ /* 0x008fe20000000800 */
[----:B------:R-:W-:Y:S06]  /*08a0*/  BAR.SYNC.DEFER_BLOCKING 0x0 ;  /* 0x0000000000007b1d */ /* 0x000fec0000010000 */
[----:B------:R-:W-:Y:S04]  /*08b0*/  LDS R37, [R20] ;  /* 0x0000000014257984 */ /* 0x000fe80000000800 */
[----:B------:R-:W0:Y:S04]  /*08c0*/  LDS.128 R8, [R5] ;  /* 0x0000000005087984 */ /* 0x000e280000000c00 */
[----:B------:R-:W1:Y:S04]  /*08d0*/  LDS R12, [R20+0x40] ;  /* 0x00004000140c7984 */ /* 0x000e680000000800 */
[----:B------:R-:W2:Y:S04]  /*08e0*/  LDS R33, [R20+0x80] ;  /* 0x0000800014217984 */ /* 0x000ea80000000800 */
[----:B------:R-:W3:Y:S04]  /*08f0*/  LDS R35, [R20+0xc0] ;  /* 0x0000c00014237984 */ /* 0x000ee80000000800 */
[----:B------:R-:W-:Y:S01]  /*0900*/  LDS R32, [R20+0x200] ;  /* 0x0002000014207984 */ /* 0x000fe20000000800 */
[----:B0-----:R-:W-:-:S03]  /*0910*/  FFMA R15, R8, R37, R15 ;  /* 0x00000025080f7223 */ /* 0x001fc6000000000f */
[----:B------:R-:W-:Y:S01]  /*0920*/  LDS R8, [R20+0x140] ;  /* 0x0001400014087984 */ /* 0x000fe20000000800 */
[----:B-1----:R-:W-:-:S03]  /*0930*/  FFMA R30, R12, R9, R15 ;  /* 0x000000090c1e7223 */ /* 0x002fc6000000000f */
[----:B------:R-:W-:Y:S04]  /*0940*/  LDS R9, [R20+0x100] ;  /* 0x0001000014097984 */ /* 0x000fe80000000800 */
[----:B------:R-:W0:Y:S01]  /*0950*/  LDS.128 R12, [R5+0x10] ;  /* 0x00001000050c7984 */ /* 0x000e220000000c00 */
[----:B--2---:R-:W-:-:S03]  /*0960*/  FFMA R10, R33, R10, R30 ;  /* 0x0000000a210a7223 */ /* 0x004fc6000000001e */
[----:B------:R-:W1:Y:S01]  /*0970*/  LDS R33, [R20+0x180] ;  /* 0x0001800014217984 */ /* 0x000e620000000800 */
[----:B---3--:R-:W-:-:S03]  /*0980*/  FFMA R11, R35, R11, R10 ;  /* 0x0000000b230b7223 */ /* 0x008fc6000000000a */
[----:B------:R-:W-:Y:S04]  /*0990*/  LDS R35, [R20+0x240] ;  /* 0x0002400014237984 */ /* 0x000fe80000000800 */
[----:B------:R-:W-:Y:S01]  /*09a0*/  LDS R37, [R20+0x300] ;  /* 0x0003000014257984 */ /* 0x000fe20000000800 */
[----:B0-----:R-:W-:-:S03]  /*09b0*/  FFMA R9, R12, R9, R11 ;  /* 0x000000090c097223 */ /* 0x001fc6000000000b */
[----:B------:R-:W0:Y:S01]  /*09c0*/  LDS R12, [R20+0x1c0] ;  /* 0x0001c000140c7984 */ /* 0x000e220000000800 */
[----:B------:R-:W-:-:S03]  /*09d0*/  FFMA R30, R8, R13, R9 ;  /* 0x0000000d081e7223 */ /* 0x000fc60000000009 */
[----:B------:R-:W2:Y:S04]  /*09e0*/  LDS.128 R8, [R5+0x20] ;  /* 0x0000200005087984 */ /* 0x000ea80000000c00 */
[----:B------:R-:W3:Y:S01]  /*09f0*/  LDS R13, [R20+0x280] ;  /* 0x00028000140d7984 */ /* 0x000ee20000000800 */
[----:B-1----:R-:W-:-:S03]  /*0a00*/  FFMA R33, R33, R14, R30 ;  /* 0x0000000e21217223 */ /* 0x002fc6000000001e */
[----:B------:R-:W-:Y:S01]  /*0a10*/  LDS R30, [R20+0x3c0] ;  /* 0x0003c000141e7984 */ /* 0x000fe20000000800 */
[----:B0-----:R-:W-:-:S04]  /*0a20*/  FFMA R15, R12, R15, R33 ;  /* 0x0000000f0c0f7223 */ /* 0x001fc80000000021 */
[----:B--2---:R-:W-:Y:S02]  /*0a30*/  FFMA R8, R8, R32, R15 ;  /* 0x0000002008087223 */ /* 0x004fe4000000000f */
[----:B------:R-:W-:Y:S02]  /*0a40*/  LDS R32, [R20+0x340] ;  /* 0x0003400014207984 */ /* 0x000fe40000000800 */
[----:B------:R-:W-:Y:S02]  /*0a50*/  FFMA R12, R35, R9, R8 ;  /* 0x00000009230c7223 */ /* 0x000fe40000000008 */
[----:B------:R-:W0:Y:S02]  /*0a60*/  LDS R8, [R20+0x2c0] ;  /* 0x0002c00014087984 */ /* 0x000e240000000800 */
[----:B---3--:R-:W-:Y:S02]  /*0a70*/  FFMA R9, R13, R10, R12 ;  /* 0x0000000a0d097223 */ /* 0x008fe4000000000c */
[----:B------:R-:W-:Y:S04]  /*0a80*/  LDS R35, [R20+0x380] ;  /* 0x0003800014237984 */ /* 0x000fe80000000800 */
[----:B------:R-:W1:Y:S01]  /*0a90*/  LDS.128 R12, [R5+0x30] ;  /* 0x00003000050c7984 */ /* 0x000e620000000c00 */
[----:B------:R-:W-:Y:S06]  /*0aa0*/  BAR.SYNC.DEFER_BLOCKING 0x0 ;  /* 0x0000000000007b1d */ /* 0x000fec0000010000 */
[----:B------:R0:W2:Y:S04]  /*0ab0*/  LDG.E R16, desc[UR8][R16.64+0xc0] ;  /* 0x0000c00810107981 */ /* 0x0000a8000c1e1900 */
[----:B------:R-:W3:Y:S01]  /*0ac0*/  LDG.E R19, desc[UR8][R18.64] ;  /* 0x0000000812137981 */ /* 0x000ee2000c1e1900 */
[----:B0-----:R-:W-:-:S04]  /*0ad0*/  FFMA R17, R8, R11, R9 ;  /* 0x0000000b08117223 */ /* 0x001fc80000000009 */
[----:B-1----:R-:W-:-:S04]  /*0ae0*/  FFMA R37, R12, R37, R17 ;  /* 0x000000250c257223 */ /* 0x002fc80000000011 */
[----:B------:R-:W-:-:S04]  /*0af0*/  FFMA R32, R32, R13, R37 ;  /* 0x0000000d20207223 */ /* 0x000fc80000000025 */
[----:B------:R-:W-:-:S04]  /*0b00*/  FFMA R35, R35, R14, R32 ;  /* 0x0000000e23237223 */ /* 0x000fc80000000020 */
[----:B------:R-:W-:Y:S01]  /*0b10*/  FFMA R17, R30, R15, R35 ;  /* 0x0000000f1e117223 */ /* 0x000fe20000000023 */
[----:B------:R-:W-:-:S04]  /*0b20*/  IADD3 R24, PT, PT, R24, 0x4, RZ ;  /* 0x0000000418187810 */ /* 0x000fc80007ffe0ff */
[----:B------:R-:W-:Y:S02]  /*0b30*/  ISETP.NE.AND P0, PT, R24, RZ, PT ;  /* 0x000000ff1800720c */ /* 0x000fe40003f05270 */
[----:B------:R-:W-:Y:S02]  /*0b40*/  IADD3 R26, PT, PT, R26, 0x40, RZ ;  /* 0x000000401a1a7810 */ /* 0x000fe40007ffe0ff */
[C---:B------:R-:W-:Y:S02]  /*0b50*/  LEA R31, R4.reuse, R31, 0x6 ;  /* 0x0000001f041f7211 */ /* 0x040fe400078e30ff */
[C---:B------:R-:W-:Y:S02]  /*0b60*/  LEA R29, R4.reuse, R29, 0x6 ;  /* 0x0000001d041d7211 */ /* 0x040fe400078e30ff */
[C---:B------:R-:W-:Y:S02]  /*0b70*/  LEA R27, R4.reuse, R27, 0x6 ;  /* 0x0000001b041b7211 */ /* 0x040fe400078e30ff */
[----:B------:R-:W-:Y:S01]  /*0b80*/  LEA R25, R4, R25, 0x6 ;  /* 0x0000001904197211 */ /* 0x000fe200078e30ff */
        /* <DEDUP_REMOVED lines=8> */
[----:B------:R-:W-:Y:S04]  /*0c10*/  LDS R35, [R20+0x100] ;  /* 0x0001000014237984 */ /* 0x000fe80000000800 */
[----:B------:R-:W4:Y:S04]  /*0c20*/  LDS.128 R12, [R5+0x10] ;  /* 0x00001000050c7984 */ /* 0x000f280000000c00 */
[----:B------:R-:W5:Y:S04]  /*0c30*/  LDS R30, [R20+0x140] ;  /* 0x00014000141e7984 */ /* 0x000f680000000800 */
[----:B------:R-:W5:Y:S01]  /*0c40*/  LDS R37, [R20+0x180] ;  /* 0x0001800014257984 */ /* 0x000f620000000800 */
[----:B0-----:R-:W-:-:S03]  /*0c50*/  FFMA R17, R8, R33, R17 ;  /* 0x0000002108117223 */ /* 0x001fc60000000011 */
[----:B------:R-:W0:Y:S01]  /*0c60*/  LDS R8, [R20+0x1c0] ;  /* 0x0001c00014087984 */ /* 0x000e220000000800 */
[----:B-1----:R-:W-:-:S03]  /*0c70*/  FFMA R9, R34, R9, R17 ;  /* 0x0000000922097223 */ /* 0x002fc60000000011 */
[----:B------:R-:W-:Y:S04]  /*0c80*/  LDS R33, [R20+0x200] ;  /* 0x0002000014217984 */ /* 0x000fe80000000800 */
[----:B------:R-:W1:Y:S01]  /*0c90*/  LDS.128 R16, [R5+0x20] ;  /* 0x0000200005107984 */ /* 0x000e620000000c00 */
[----:B--2---:R-:W-:-:S04]  /*0ca0*/  FFMA R9, R36, R10, R9 ;  /* 0x0000000a24097223 */ /* 0x004fc80000000009 */
[----:B---3--:R-:W-:-:S04]  /*0cb0*/  FFMA R9, R32, R11, R9 ;  /* 0x0000000b20097223 */ /* 0x008fc80000000009 */
[----:B----4-:R-:W-:Y:S02]  /*0cc0*/  FFMA R9, R12, R35, R9 ;  /* 0x000000230c097223 */ /* 0x010fe40000000009 */
[----:B------:R-:W2:Y:S02]  /*0cd0*/  LDS R12, [R20+0x240] ;  /* 0x00024000140c7984 */ /* 0x000ea40000000800 */
[----:B-----5:R-:W-:Y:S02]  /*0ce0*/  FFMA R30, R30, R13, R9 ;  /* 0x0000000d1e1e7223 */ /* 0x020fe40000000009 */
[----:B------:R-:W3:Y:S02]  /*0cf0*/  LDS R13, [R20+0x280] ;  /* 0x00028000140d7984 */ /* 0x000ee40000000800 */
[----:B------:R-:W-:Y:S02]  /*0d00*/  FFMA R37, R37, R14, R30 ;  /* 0x0000000e25257223 */ /* 0x000fe4000000001e */
[----:B------:R-:W4:Y:S04]  /*0d10*/  LDS R14, [R20+0x2c0] ;  /* 0x0002c000140e7984 */ /* 0x000f280000000800 */
[----:B------:R-:W-:Y:S01]  /*0d20*/  LDS R30, [R20+0x340] ;  /* 0x00034000141e7984 */ /* 0x000fe20000000800 */
[----:B0-----:R-:W-:-:S03]  /*0d30*/  FFMA R37, R8, R15, R37 ;  /* 0x0000000f08257223 */ /* 0x001fc60000000025 */
[----:B------:R-:W-:Y:S04]  /*0d40*/  LDS R15, [R20+0x300] ;  /* 0x00030000140f7984 */ /* 0x000fe80000000800 */
[----:B------:R-:W0:Y:S01]  /*0d50*/  LDS.128 R8, [R5+0x30] ;  /* 0x0000300005087984 */ /* 0x000e220000000c00 */
[----:B-1----:R-:W-:-:S03]  /*0d60*/  FFMA R37, R16, R33, R37 ;  /* 0x0000002110257223 */ /* 0x002fc60000000025 */
[----:B------:R-:W1:Y:S04]  /*0d70*/  LDS R33, [R20+0x380] ;  /* 0x0003800014217984 */ /* 0x000e680000000800 */
[----:B------:R-:W5:Y:S01]  /*0d80*/  LDS R16, [R20+0x3c0] ;  /* 0x0003c00014107984 */ /* 0x000f620000000800 */
[----:B--2---:R-:W-:-:S04]  /*0d90*/  FFMA R12, R12, R17, R37 ;  /* 0x000000110c0c7223 */ /* 0x004fc80000000025 */
[----:B---3--:R-:W-:-:S04]  /*0da0*/  FFMA R13, R13, R18, R12 ;  /* 0x000000120d0d7223 */ /* 0x008fc8000000000c */
[----:B----4-:R-:W-:-:S04]  /*0db0*/  FFMA R13, R14, R19, R13 ;  /* 0x000000130e0d7223 */ /* 0x010fc8000000000d */
[----:B0-----:R-:W-:-:S04]  /*0dc0*/  FFMA R13, R8, R15, R13 ;  /* 0x0000000f080d7223 */ /* 0x001fc8000000000d */
[----:B------:R-:W-:-:S04]  /*0dd0*/  FFMA R30, R30, R9, R13 ;  /* 0x000000091e1e7223 */ /* 0x000fc8000000000d */
[----:B-1----:R-:W-:-:S04]  /*0de0*/  FFMA R33, R33, R10, R30 ;  /* 0x0000000a21217223 */ /* 0x002fc8000000001e */
[----:B-----5:R-:W-:Y:S01]  /*0df0*/  FFMA R33, R16, R11, R33 ;  /* 0x0000000b10217223 */ /* 0x020fe20000000021 */
[----:B------:R-:W-:Y:S06]  /*0e00*/  BAR.SYNC.DEFER_BLOCKING 0x0 ;  /* 0x0000000000007b1d */ /* 0x000fec0000010000 */
[----:B------:R-:W-:Y:S05]  /*0e10*/  @P0 BRA `(.L_x_2) ;  /* 0xfffffff400240947 */ /* 0x000fea000383ffff */
.L_x_1:
[----:B------:R-:W-:-:S13]  /*0e20*/  LOP3.LUT P0, R6, R28, 0x3, RZ, 0xc0, !PT ;  /* 0x000000031c067812 */ /* 0x000fda000780c0ff */
[----:B------:R-:W-:Y:S05]  /*0e30*/  @!P0 BRA `(.L_x_0) ;  /* 0x00000008007c8947 */ /* 0x000fea0003800000 */
[----:B------:R-:W-:Y:S02]  /*0e40*/  ISETP.NE.AND P0, PT, R6, 0x1, PT ;  /* 0x000000010600780c */ /* 0x000fe40003f05270 */
[----:B------:R-:W-:-:S04]  /*0e50*/  LOP3.LUT R28, R28, 0x1, RZ, 0xc0, !PT ;  /* 0x000000011c1c7812 */ /* 0x000fc800078ec0ff */
[----:B------:R-:W-:-:S07]  /*0e60*/  ISETP.NE.U32.AND P1, PT, R28, 0x1, PT ;  /* 0x000000011c00780c */ /* 0x000fce0003f25070 */
[----:B------:R-:W-:Y:S06]  /*0e70*/  @!P0 BRA `(.L_x_3) ;  /* 0x0000000400908947 */ /* 0x000fec0003800000 */
[----:B------:R-:W0:Y:S01]  /*0e80*/  LDC.64 R24, c[0x0][0x380] ;  /* 0x0000e000ff187b82 */ /* 0x000e220000000a00 */
[C---:B------:R-:W-:Y:S02]  /*0e90*/  LEA R18, R0.reuse, R3, 0x4 ;  /* 0x0000000300127211 */ /* 0x040fe400078e20ff */
[----:B------:R-:W-:-:S03]  /*0ea0*/  LEA R9, R0, R7, 0x4 ;  /* 0x0000000700097211 */ /* 0x000fc600078e20ff */
[----:B------:R-:W-:Y:S02]  /*0eb0*/  IMAD R13, R18, R4, R21 ;  /* 0x00000004120d7224 */ /* 0x000fe400078e0215 */
[----:B------:R-:W1:Y:S01]  /*0ec0*/  LDC.64 R16, c[0x0][0x388] ;  /* 0x0000e200ff107b82 */ /* 0x000e620000000a00 */
[----:B0-----:R-:W-:-:S05]  /*0ed0*/  IMAD.WIDE R24, R9, 0x4, R24 ;  /* 0x0000000409187825 */ /* 0x001fca00078e0218 */
[----:B------:R-:W2:Y:S01]  /*0ee0*/  LDG.E R19, desc[UR8][R24.64] ;  /* 0x0000000818137981 */ /* 0x000ea2000c1e1900 */
[----:B-1----:R-:W-:-:S05]  /*0ef0*/  IMAD.WIDE R12, R13, 0x4, R16 ;  /* 0x000000040d0c7825 */ /* 0x002fca00078e0210 */
[----:B------:R-:W3:Y:S01]  /*0f00*/  LDG.E R27, desc[UR8][R12.64] ;  /* 0x000000080c1b7981 */ /* 0x000ee2000c1e1900 */
[----:B------:R-:W-:-:S04]  /*0f10*/  UIADD3 UR5, UPT, UPT, UR4, 0x400, URZ ;  /* 0x0000040004057890 */ /* 0x000fc8000fffe0ff */
[----:B------:R-:W-:Y:S01]  /*0f20*/  ULEA UR5, UR6, UR5, 0x18 ;  /* 0x0000000506057291 */ /* 0x000fe2000f8ec0ff */
[----:B------:R-:W-:-:S05]  /*0f30*/  LEA R28, R2, R5, 0x2 ;  /* 0x00000005021c7211 */ /* 0x000fca00078e10ff */
[----:B------:R-:W-:-:S04]  /*0f40*/  LEA R6, R2, UR5, 0x2 ;  /* 0x0000000502067c11 */ /* 0x000fc8000f8e10ff */
[----:B------:R-:W-:Y:S02]  /*0f50*/  LEA R30, R3, R6, 0x6 ;  /* 0x00000006031e7211 */ /* 0x000fe400078e30ff */
[----:B------:R-:W-:Y:S01]  /*0f60*/  IADD3 R18, PT, PT, R18, 0x10, RZ ;  /* 0x0000001012127810 */ /* 0x000fe20007ffe0ff */
        /* <DEDUP_REMOVED lines=11> */
[----:B------:R-:W5:Y:S04]  /*1020*/  LDS R19, [R6+0x180] ;  /* 0x0001800006137984 */ /* 0x000f680000000800 */
[----:B------:R-:W5:Y:S04]  /*1030*/  LDS R20, [R6+0x1c0] ;  /* 0x0001c00006147984 */ /* 0x000f680000000800 */
[----:B------:R-:W-:Y:S01]  /*1040*/  LDS R35, [R6+0x280] ;  /* 0x0002800006237984 */ /* 0x000fe20000000800 */
[----:B0-----:R-:W-:-:S03]  /*1050*/  FFMA R8, R8, R26, R33 ;  /* 0x0000001a08087223 */ /* 0x001fc60000000021 */
[----:B------:R-:W-:Y:S01]  /*1060*/  LDS R33, [R6+0x380] ;  /* 0x0003800006217984 */ /* 0x000fe20000000800 */
[----:B-1----:R-:W-:-:S03]  /*1070*/  FFMA R9, R29, R9, R8 ;  /* 0x000000091d097223 */ /* 0x002fc60000000008 */
[----:B------:R-:W-:Y:S01]  /*1080*/  LDS R29, [R6+0x200] ;  /* 0x00020000061d7984 */ /* 0x000fe20000000800 */
[----:B--2---:R-:W-:-:S03]  /*1090*/  FFMA R10, R32, R10, R9 ;  /* 0x0000000a200a7223 */ /* 0x004fc60000000009 */
[----:B------:R-:W-:Y:S01]  /*10a0*/  LDS R32, [R6+0x2c0] ;  /* 0x0002c00006207984 */ /* 0x000fe20000000800 */
[----:B---3--:R-:W-:-:S03]  /*10b0*/  FFMA R11, R31, R11, R10 ;  /* 0x0000000b1f0b7223 */ /* 0x008fc6000000000a */
[----:B------:R-:W-:Y:S04]  /*10c0*/  LDS R31, [R6+0x300] ;  /* 0x00030000061f7984 */ /* 0x000fe80000000800 */
[----:B------:R-:W-:Y:S01]  /*10d0*/  LDS R26, [R6+0x3c0] ;  /* 0x0003c000061a7984 */ /* 0x000fe20000000800 */
[----:B----4-:R-:W-:-:S03]  /*10e0*/  FFMA R11, R12, R34, R11 ;  /* 0x000000220c0b7223 */ /* 0x010fc6000000000b */
[----:B------:R-:W-:Y:S01]  /*10f0*/  LDS R34, [R6+0x240] ;  /* 0x0002400006227984 */ /* 0x000fe20000000800 */
[----:B-----5:R-:W-:Y:S01]  /*1100*/  FFMA R22, R22, R13, R11 ;  /* 0x0000000d16167223 */ /* 0x020fe2000000000b */
[----:B------:R-:W-:Y:S02]  /*1110*/  IMAD R13, R18, R4, R21 ;  /* 0x00000004120d7224 */ /* 0x000fe400078e0215 */
[----:B------:R-:W0:Y:S01]  /*1120*/  LDS.128 R8, [R5+0x20] ;  /* 0x0000200005087984 */ /* 0x000e220000000c00 */
[----:B------:R-:W-:Y:S01]  /*1130*/  FFMA R19, R19, R14, R22 ;  /* 0x0000000e13137223 */ /* 0x000fe20000000016 */
[----:B------:R-:W-:Y:S02]  /*1140*/  IMAD.WIDE R12, R13, 0x4, R16 ;  /* 0x000000040d0c7825 */ /* 0x000fe400078e0210 */
[----:B------:R-:W-:Y:S02]  /*1150*/  LDS R22, [R6+0x340] ;  /* 0x0003400006167984 */ /* 0x000fe40000000800 */
[----:B------:R-:W-:-:S02]  /*1160*/  FFMA R37, R20, R15, R19 ;  /* 0x0000000f14257223 */ /* 0x000fc40000000013 */
[----:B------:R-:W1:Y:S01]  /*1170*/  LDS.128 R16, [R5+0x30] ;  /* 0x0000300005107984 */ /* 0x000e620000000c00 */
[----:B------:R-:W-:Y:S06]  /*1180*/  BAR.SYNC.DEFER_BLOCKING 0x0 ;  /* 0x0000000000007b1d */ /* 0x000fec0000010000 */
[----:B------:R-:W2:Y:S04]  /*1190*/  LDG.E R25, desc[UR8][R24.64+0x40] ;  /* 0x0000400818197981 */ /* 0x000ea8000c1e1900 */
[----:B------:R-:W3:Y:S01]  /*11a0*/  LDG.E R36, desc[UR8][R12.64] ;  /* 0x000000080c247981 */ /* 0x000ee2000c1e1900 */
[----:B0-----:R-:W-:-:S04]  /*11b0*/  FFMA R37, R8, R29, R37 ;  /* 0x0000001d08257223 */ /* 0x001fc80000000025 */
[----:B------:R-:W-:-:S04]  /*11c0*/  FFMA R34, R34, R9, R37 ;  /* 0x0000000922227223 */ /* 0x000fc80000000025 */
[----:B------:R-:W-:-:S04]  /*11d0*/  FFMA R35, R35, R10, R34 ;  /* 0x0000000a23237223 */ /* 0x000fc80000000022 */
[----:B------:R-:W-:-:S04]  /*11e0*/  FFMA R35, R32, R11, R35 ;  /* 0x0000000b20237223 */ /* 0x000fc80000000023 */
[----:B-1----:R-:W-:-:S04]  /*11f0*/  FFMA R31, R16, R31, R35 ;  /* 0x0000001f101f7223 */ /* 0x002fc80000000023 */
[----:B------:R-:W-:-:S04]  /*1200*/  FFMA R22, R22, R17, R31 ;  /* 0x0000001116167223 */ /* 0x000fc8000000001f */
[----:B------:R-:W-:-:S04]  /*1210*/  FFMA R33, R33, R18, R22 ;  /* 0x0000001221217223 */ /* 0x000fc80000000016 */
[----:B------:R-:W-:Y:S01]  /*1220*/  FFMA R35, R26, R19, R33 ;  /* 0x000000131a237223 */ /* 0x000fe20000000021 */
        /* <DEDUP_REMOVED lines=14> */
[----:B------:R-:W-:Y:S04]  /*1310*/  LDS R33, [R6+0x200] ;  /* 0x0002000006217984 */ /* 0x000fe80000000800 */
[----:B------:R-:W5:Y:S01]  /*1320*/  LDS.128 R16, [R5+0x20] ;  /* 0x0000200005107984 */ /* 0x000f620000000c00 */
[----:B0-----:R-:W-:-:S03]  /*1330*/  FFMA R27, R12, R27, R35 ;  /* 0x0000001b0c1b7223 */ /* 0x001fc60000000023 */
[----:B------:R-:W0:Y:S01]  /*1340*/  LDS R26, [R6+0x240] ;  /* 0x00024000061a7984 */ /* 0x000e220000000800 */
[----:B-1----:R-:W-:-:S03]  /*1350*/  FFMA R20, R20, R13, R27 ;  /* 0x0000000d14147223 */ /* 0x002fc6000000001b */
[----:B------:R-:W1:Y:S01]  /*1360*/  LDS R27, [R6+0x280] ;  /* 0x00028000061b7984 */ /* 0x000e620000000800 */
[----:B--2---:R-:W-:-:S03]  /*1370*/  FFMA R29, R29, R14, R20 ;  /* 0x0000000e1d1d7223 */ /* 0x004fc60000000014 */
[----:B------:R-:W2:Y:S01]  /*1380*/  LDS R20, [R6+0x2c0] ;  /* 0x0002c00006147984 */ /* 0x000ea20000000800 */
[----:B---3--:R-:W-:-:S03]  /*1390*/  FFMA R35, R24, R15, R29 ;  /* 0x0000000f18237223 */ /* 0x008fc6000000001d */
[----:B------:R-:W-:Y:S04]  /*13a0*/  LDS R29, [R6+0x300] ;  /* 0x00030000061d7984 */ /* 0x000fe80000000800 */
[----:B------:R-:W3:Y:S01]  /*13b0*/  LDS.128 R12, [R5+0x30] ;  /* 0x00003000050c7984 */ /* 0x000ee20000000c00 */
[----:B----4-:R-:W-:-:S03]  /*13c0*/  FFMA R35, R8, R25, R35 ;  /* 0x0000001908237223 */ /* 0x010fc60000000023 */
[----:B------:R-:W4:Y:S04]  /*13d0*/  LDS R24, [R6+0x340] ;  /* 0x0003400006187984 */ /* 0x000f280000000800 */
[----:B------:R-:W4:Y:S01]  /*13e0*/  LDS R25, [R6+0x380] ;  /* 0x0003800006197984 */ /* 0x000f220000000800 */
[----:B-----5:R-:W-:-:S03]  /*13f0*/  FFMA R28, R28, R9, R35 ;  /* 0x000000091c1c7223 */ /* 0x020fc60000000023 */
[----:B------:R-:W5:Y:S01]  /*1400*/  LDS R8, [R6+0x3c0] ;  /* 0x0003c00006087984 */ /* 0x000f620000000800 */
[----:B------:R-:W-:-:S04]  /*1410*/  FFMA R31, R31, R10, R28 ;  /* 0x0000000a1f1f7223 */ /* 0x000fc8000000001c */
[----:B------:R-:W-:-:S04]  /*1420*/  FFMA R11, R22, R11, R31 ;  /* 0x0000000b160b7223 */ /* 0x000fc8000000001f */
[----:B------:R-:W-:-:S04]  /*1430*/  FFMA R11, R16, R33, R11 ;  /* 0x00000021100b7223 */ /* 0x000fc8000000000b */
[----:B0-----:R-:W-:-:S04]  /*1440*/  FFMA R26, R26, R17, R11 ;  /* 0x000000111a1a7223 */ /* 0x001fc8000000000b */
[----:B-1----:R-:W-:-:S04]  /*1450*/  FFMA R27, R27, R18, R26 ;  /* 0x000000121b1b7223 */ /* 0x002fc8000000001a */
[----:B--2---:R-:W-:-:S04]  /*1460*/  FFMA R19, R20, R19, R27 ;  /* 0x0000001314137223 */ /* 0x004fc8000000001b */
[----:B---3--:R-:W-:-:S04]  /*1470*/  FFMA R19, R12, R29, R19 ;  /* 0x0000001d0c137223 */ /* 0x008fc80000000013 */
[----:B----4-:R-:W-:-:S04]  /*1480*/  FFMA R24, R24, R13, R19 ;  /* 0x0000000d18187223 */ /* 0x010fc80000000013 */
[----:B------:R-:W-:-:S04]  /*1490*/  FFMA R25, R25, R14, R24 ;  /* 0x0000000e19197223 */ /* 0x000fc80000000018 */
[----:B-----5:R-:W-:Y:S01]  /*14a0*/  FFMA R33, R8, R15, R25 ;  /* 0x0000000f08217223 */ /* 0x020fe20000000019 */
[----:B------:R-:W-:Y:S06]  /*14b0*/  BAR.SYNC.DEFER_BLOCKING 0x0 ;  /* 0x0000000000007b1d */ /* 0x000fec0000010000 */
.L_x_3:
[----:B------:R-:W-:Y:S05]  /*14c0*/  @P1 BRA `(.L_x_0) ;  /* 0x0000000000d81947 */ /* 0x000fea0003800000 */
[----:B------:R-:W0:Y:S01]  /*14d0*/  LDC.64 R8, c[0x0][0x380] ;  /* 0x0000e000ff087b82 */ /* 0x000e220000000a00 */
[C---:B------:R-:W-:Y:S02]  /*14e0*/  LEA R6, R0.reuse, R3, 0x4 ;  /* 0x0000000300067211 */ /* 0x040fe400078e20ff */
[----:B------:R-:W-:-:S03]  /*14f0*/  LEA R7, R0, R7, 0x4 ;  /* 0x0000000700077211 */ /* 0x000fc600078e20ff */
[----:B------:R-:W-:Y:S02]  /*1500*/  IMAD R11, R6, R4, R21 ;  /* 0x00000004060b7224 */ /* 0x000fe400078e0215 */
[----:B------:R-:W1:Y:S01]  /*1510*/  LDC.64 R12, c[0x0][0x388] ;  /* 0x0000e200ff0c7b82 */ /* 0x000e620000000a00 */
[----:B0-----:R-:W-:-:S06]  /*1520*/  IMAD.WIDE R6, R7, 0x4, R8 ;  /* 0x0000000407067825 */ /* 0x001fcc00078e0208 */
[----:B------:R-:W2:Y:S01]  /*1530*/  LDG.E R6, desc[UR8][R6.64] ;  /* 0x0000000806067981 */ /* 0x000ea2000c1e1900 */
[----:B-1----:R-:W-:-:S06]  /*1540*/  IMAD.WIDE R12, R11, 0x4, R12 ;  /* 0x000000040b0c7825 */ /* 0x002fcc00078e020c */
[----:B------:R-:W3:Y:S01]  /*1550*/  LDG.E R12, desc[UR8][R12.64] ;  /* 0x000000080c0c7981 */ /* 0x000ee2000c1e1900 */
[----:B------:R-:W-:-:S04]  /*1560*/  UIADD3 UR4, UPT, UPT, UR4, 0x400, URZ ;  /* 0x0000040004047890 */ /* 0x000fc8000fffe0ff */
[----:B------:R-:W-:Y:S01]  /*1570*/  ULEA UR4, UR6, UR4, 0x18 ;  /* 0x0000000406047291 */ /* 0x000fe2000f8ec0ff */
[----:B------:R-:W-:-:S05]  /*1580*/  LEA R15, R2, R5, 0x2 ;  /* 0x00000005020f7211 */ /* 0x000fca00078e10ff */
[----:B------:R-:W-:-:S04]  /*1590*/  LEA R0, R2, UR4, 0x2 ;  /* 0x0000000402007c11 */ /* 0x000fc8000f8e10ff */
        /* <DEDUP_REMOVED lines=41> */
.L_x_0:
[----:B------:R-:W0:Y:S01]  /*1830*/  LDC.64 R2, c[0x0][0x390] ;  /* 0x0000e400ff027b82 */ /* 0x000e220000000a00 */
[----:B------:R-:W-:-:S04]  /*1840*/  IMAD R21, R23, R4, R21 ;  /* 0x0000000417157224 */ /* 0x000fc800078e0215 */
[----:B0-----:R-:W-:-:S05]  /*1850*/  IMAD.WIDE R2, R21, 0x4, R2 ;  /* 0x0000000415027825 */ /* 0x001fca00078e0202 */
[----:B------:R-:W-:Y:S01]  /*1860*/  STG.E desc[UR8][R2.64], R33 ;  /* 0x0000002102007986 */ /* 0x000fe2000c101908 */
[----:B------:R-:W-:Y:S05]  /*1870*/  EXIT ;  /* 0x000000000000794d */ /* 0x000fea0003800000 */
.L_x_4:
[----:B------:R-:W-:-:S00]  /*1880*/  BRA `(.L_x_4) ;  /* 0xfffffffc00fc7947 */ /* 0x000fc0000383ffff */
[----:B------:R-:W-:-:S00]  /*1890*/  NOP ;  /* 0x0000000000007918 */ /* 0x000fc00000000000 */
        /* <DEDUP_REMOVED lines=14> */
.L_x_5:


//--------------------- .nv.shared._Z19matrixMultiplyTiledPfS_S_i --------------------------
	.section	.nv.shared._Z19matrixMultiplyTiledPfS_S_i,"aw",@nobits
	.sectionflags	@""
	.align	4
.nv.shared._Z19matrixMultiplyTiledPfS_S_i:
	.zero		3072


//--------------------- .nv.shared.reserved.0     --------------------------
	.section	.nv.shared.reserved.0,"aw",@nobits
	.weak		__nv_reservedSMEM_offset_0_alias
	.size		__nv_reservedSMEM_offset_0_alias, 0, 64
	.other		__nv_reservedSMEM_offset_0_alias,@"STO_CUDA_RESERVED_SHARED STV_DEFAULT"
__nv_reservedSMEM_offset_0_alias:
	.zero		0
	.zero		64


//--------------------- .nv.constant0._Z19matrixMultiplyTiledPfS_S_i --------------------------
	.section	.nv.constant0._Z19matrixMultiplyTiledPfS_S_i,"a",@progbits
	.sectionflags	@""
	.align	4
.nv.constant0._Z19matrixMultiplyTiledPfS_S_i:
	.zero		924


//--------------------- SYMBOLS --------------------------

	.type		.nv.reservedSmem.offset0,@object
	.size		.nv.reservedSmem.offset0,0x4
	.type		.nv.reservedSmem.cap,@object
	.size		.nv.reservedSmem.cap,0x4
